//
// Generated by NVIDIA NVVM Compiler
//
// Compiler Build ID: CL-36424714
// Cuda compilation tools, release 13.0, V13.0.88
// Based on NVVM 20.0.0
//

.version 9.0
.target sm_100
.address_size 64

	// .globl	_Z9incrementP11two_numbersi

.visible .entry _Z9incrementP11two_numbersi(
	.param .u64 .ptr .align 1 _Z9incrementP11two_numbersi_param_0,
	.param .u32 _Z9incrementP11two_numbersi_param_1
)
{
	.reg .pred 	%p<2>;
	.reg .b32 	%r<10>;
	.reg .b64 	%rd<5>;

	ld.param.u64 	%rd1, [_Z9incrementP11two_numbersi_param_0];
	ld.param.u32 	%r2, [_Z9incrementP11two_numbersi_param_1];
	mov.u32 	%r3, %ntid.x;
	mov.u32 	%r4, %ctaid.x;
	mov.u32 	%r5, %tid.x;
	mad.lo.s32 	%r1, %r3, %r4, %r5;
	setp.ge.s32 	%p1, %r1, %r2;
	@%p1 bra 	$L__BB0_2;
	cvta.to.global.u64 	%rd2, %rd1;
	mul.wide.s32 	%rd3, %r1, 8;
	add.s64 	%rd4, %rd2, %rd3;
	ld.global.u32 	%r6, [%rd4];
	shl.b32 	%r7, %r6, 1;
	st.global.u32 	[%rd4], %r7;
	ld.global.u32 	%r8, [%rd4+4];
	mul.lo.s32 	%r9, %r8, -3;
	st.global.u32 	[%rd4+4], %r9;
$L__BB0_2:
	ret;

}


// ===== COMPILED SASS (sm_100) =====

	.target	sm_100

	.elftype	@"ET_EXEC"


//--------------------- .note.nv.tkinfo           --------------------------
	.section	.note.nv.tkinfo,"",@"SHT_NOTE"
	.sectionflags	@"SHF_NOTE_NV_TKINFO"
	.tkinfo
        /*0018*/ 	.word	0x00000002
        /*0030*/ 	.string	""
        /*0030*/ 	.string	"ptxas"
        /*0030*/ 	.string	"Cuda compilation tools, release 13.0, V13.0.88"
        /*0030*/ 	.string	"Build cuda_13.0.r13.0/compiler.36424714_0"
        /*0030*/ 	.string	"-arch sm_100 -m 64 "



//--------------------- .note.nv.cuinfo           --------------------------
	.section	.note.nv.cuinfo,"",@"SHT_NOTE"
	.sectionflags	@"SHF_NOTE_NV_CUINFO"
        /*0018*/ 	.short	0x0002
        /*001a*/ 	.short	0x0064
        /*001c*/ 	.short	0x0082
	.zero		2


//--------------------- .nv.info                  --------------------------
	.section	.nv.info,"",@"SHT_CUDA_INFO"
	.align	4


	//----- nvinfo : EIATTR_REGCOUNT
	.align		4
        /*0000*/ 	.byte	0x04, 0x2f
        /*0002*/ 	.short	(.L_1 - .L_0)
	.align		4
.L_0:
        /*0004*/ 	.word	index@(_Z9incrementP11two_numbersi)
        /*0008*/ 	.word	0x0000000a


	//----- nvinfo : EIATTR_FRAME_SIZE
	.align		4
.L_1:
        /*000c*/ 	.byte	0x04, 0x11
        /*000e*/ 	.short	(.L_3 - .L_2)
	.align		4
.L_2:
        /*0010*/ 	.word	index@(_Z9incrementP11two_numbersi)
        /*0014*/ 	.word	0x00000000


	//----- nvinfo : EIATTR_MIN_STACK_SIZE
	.align		4
.L_3:
        /*0018*/ 	.byte	0x04, 0x12
        /*001a*/ 	.short	(.L_5 - .L_4)
	.align		4
.L_4:
        /*001c*/ 	.word	index@(_Z9incrementP11two_numbersi)
        /*0020*/ 	.word	0x00000000
.L_5:


//--------------------- .nv.compat                --------------------------
	.section	.nv.compat,"",@"SHT_CUDA_COMPAT_INFO"
	.align	4
        /*0000*/ 	.byte	0x02, 0x09, 0x00, 0x00, 0x02, 0x02, 0x01, 0x00, 0x02, 0x05, 0x05, 0x00, 0x03, 0x07, 0x01, 0x01
        /*0010*/ 	.byte	0x02, 0x03, 0x00, 0x00, 0x02, 0x06, 0x01, 0x00, 0x04, 0x0b, 0x08, 0x00, 0x09, 0x00, 0x00, 0x00
        /*0020*/ 	.byte	0x00, 0x00, 0x00, 0x00


//--------------------- .nv.info._Z9incrementP11two_numbersi --------------------------
	.section	.nv.info._Z9incrementP11two_numbersi,"",@"SHT_CUDA_INFO"
	.sectionflags	@""
	.align	4


	//----- nvinfo : EIATTR_CUDA_API_VERSION
	.align		4
        /*0000*/ 	.byte	0x04, 0x37
        /*0002*/ 	.short	(.L_7 - .L_6)
.L_6:
        /*0004*/ 	.word	0x00000082


	//----- nvinfo : EIATTR_KPARAM_INFO
	.align		4
.L_7:
        /*0008*/ 	.byte	0x04, 0x17
        /*000a*/ 	.short	(.L_9 - .L_8)
.L_8:
        /*000c*/ 	.word	0x00000000
        /*0010*/ 	.short	0x0001
        /*0012*/ 	.short	0x0008
        /*0014*/ 	.byte	0x00, 0xf0, 0x11, 0x00


	//----- nvinfo : EIATTR_KPARAM_INFO
	.align		4
.L_9:
        /*0018*/ 	.byte	0x04, 0x17
        /*001a*/ 	.short	(.L_11 - .L_10)
.L_10:
        /*001c*/ 	.word	0x00000000
        /*0020*/ 	.short	0x0000
        /*0022*/ 	.short	0x0000
        /*0024*/ 	.byte	0x00, 0xf5, 0x21, 0x00


	//----- nvinfo : EIATTR_SPARSE_MMA_MASK
	.align		4
.L_11:
        /*0028*/ 	.byte	0x03, 0x50
        /*002a*/ 	.short	0x0000


	//----- nvinfo : EIATTR_MAXREG_COUNT
	.align		4
        /*002c*/ 	.byte	0x03, 0x1b
        /*002e*/ 	.short	0x00ff


	//----- nvinfo : EIATTR_MERCURY_ISA_VERSION
	.align		4
        /*0030*/ 	.byte	0x03, 0x5f
        /*0032*/ 	.short	0x0101


	//----- nvinfo : EIATTR_VRC_CTA_INIT_COUNT
	.align		4
        /*0034*/ 	.byte	0x02, 0x4a
	.zero		1
	.zero		1


	//----- nvinfo : EIATTR_EXIT_INSTR_OFFSETS
	.align		4
        /*0038*/ 	.byte	0x04, 0x1c
        /*003a*/ 	.short	(.L_13 - .L_12)


	//   ....[0]....
.L_12:
        /*003c*/ 	.word	0x00000070


	//   ....[1]....
        /*0040*/ 	.word	0x00000110


	//----- nvinfo : EIATTR_CBANK_PARAM_SIZE
	.align		4
.L_13:
        /*0044*/ 	.byte	0x03, 0x19
        /*0046*/ 	.short	0x000c


	//----- nvinfo : EIATTR_PARAM_CBANK
	.align		4
        /*0048*/ 	.byte	0x04, 0x0a
        /*004a*/ 	.short	(.L_15 - .L_14)
	.align		4
.L_14:
        /*004c*/ 	.word	index@(.nv.constant0._Z9incrementP11two_numbersi)
        /*0050*/ 	.short	0x0380
        /*0052*/ 	.short	0x000c


	//----- nvinfo : EIATTR_SW_WAR
	.align		4
.L_15:
        /*0054*/ 	.byte	0x04, 0x36
        /*0056*/ 	.short	(.L_17 - .L_16)
.L_16:
        /*0058*/ 	.word	0x00000008
.L_17:


//--------------------- .nv.callgraph             --------------------------
	.section	.nv.callgraph,"",@"SHT_CUDA_CALLGRAPH"
	.align	4
	.sectionentsize	8
	.align		4
        /*0000*/ 	.word	0x00000000
	.align		4
        /*0004*/ 	.word	0xffffffff
	.align		4
        /*0008*/ 	.word	0x00000000
	.align		4
        /*000c*/ 	.word	0xfffffffe
	.align		4
        /*0010*/ 	.word	0x00000000
	.align		4
        /*0014*/ 	.word	0xfffffffd
	.align		4
        /*0018*/ 	.word	0x00000000
	.align		4
        /*001c*/ 	.word	0xfffffffc


//--------------------- .text._Z9incrementP11two_numbersi --------------------------
	.section	.text._Z9incrementP11two_numbersi,"ax",@progbits
	.align	128
        .global         _Z9incrementP11two_numbersi
        .type           _Z9incrementP11two_numbersi,@function
        .size           _Z9incrementP11two_numbersi,(.L_x_1 - _Z9incrementP11two_numbersi)
        .other          _Z9incrementP11two_numbersi,@"STO_CUDA_ENTRY STV_DEFAULT"
_Z9incrementP11two_numbersi:
.text._Z9incrementP11two_numbersi:
[----:B------:R-:W-:Y:S01]  /*0000*/  LDC R1, c[0x0][0x37c] ;  /* 0x0000df00ff017b82 */ /* 0x000fe20000000800 */
[----:B------:R-:W0:Y:S01]  /*0010*/  S2R R5, SR_CTAID.X ;  /* 0x0000000000057919 */ /* 0x000e220000002500 */
[----:B------:R-:W0:Y:S01]  /*0020*/  LDCU UR4, c[0x0][0x360] ;  /* 0x00006c00ff0477ac */ /* 0x000e220008000800 */
[----:B------:R-:W0:Y:S01]  /*0030*/  S2R R0, SR_TID.X ;  /* 0x0000000000007919 */ /* 0x000e220000002100 */
[----:B------:R-:W1:Y:S01]  /*0040*/  LDCU UR5, c[0x0][0x388] ;  /* 0x00007100ff0577ac */ /* 0x000e620008000800 */
[----:B0-----:R-:W-:-:S05]  /*0050*/  IMAD R5, R5, UR4, R0 ;  /* 0x0000000405057c24 */ /* 0x001fca000f8e0200 */
[----:B-1----:R-:W-:-:S13]  /*0060*/  ISETP.GE.AND P0, PT, R5, UR5, PT ;  /* 0x0000000505007c0c */ /* 0x002fda000bf06270 */
[----:B------:R-:W-:Y:S05]  /*0070*/  @P0 EXIT ;  /* 0x000000000000094d */ /* 0x000fea0003800000 */
[----:B------:R-:W0:Y:S01]  /*0080*/  LDC.64 R2, c[0x0][0x380] ;  /* 0x0000e000ff027b82 */ /* 0x000e220000000a00 */
[----:B------:R-:W1:Y:S01]  /*0090*/  LDCU.64 UR4, c[0x0][0x358] ;  /* 0x00006b00ff0477ac */ /* 0x000e620008000a00 */
[----:B0-----:R-:W-:-:S05]  /*00a0*/  IMAD.WIDE R2, R5, 0x8, R2 ;  /* 0x0000000805027825 */ /* 0x001fca00078e0202 */
[----:B-1----:R-:W2:Y:S04]  /*00b0*/  LDG.E R0, desc[UR4][R2.64] ;  /* 0x0000000402007981 */ /* 0x002ea8000c1e1900 */
[----:B------:R-:W3:Y:S01]  /*00c0*/  LDG.E R4, desc[UR4][R2.64+0x4] ;  /* 0x0000040402047981 */ /* 0x000ee2000c1e1900 */
[----:B--2---:R-:W-:Y:S01]  /*00d0*/  SHF.L.U32 R5, R0, 0x1, RZ ;  /* 0x0000000100057819 */ /* 0x004fe200000006ff */
[----:B---3--:R-:W-:-:S04]  /*00e0*/  IMAD R7, R4, -0x3, RZ ;  /* 0xfffffffd04077824 */ /* 0x008fc800078e02ff */
[----:B------:R-:W-:Y:S04]  /*00f0*/  STG.E desc[UR4][R2.64], R5 ;  /* 0x0000000502007986 */ /* 0x000fe8000c101904 */
[----:B------:R-:W-:Y:S01]  /*0100*/  STG.E desc[UR4][R2.64+0x4], R7 ;  /* 0x0000040702007986 */ /* 0x000fe2000c101904 */
[----:B------:R-:W-:Y:S05]  /*0110*/  EXIT ;  /* 0x000000000000794d */ /* 0x000fea0003800000 */
.L_x_0:
[----:B------:R-:W-:-:S00]  /*0120*/  BRA `(.L_x_0) ;  /* 0xfffffffc00fc7947 */ /* 0x000fc0000383ffff */
[----:B------:R-:W-:-:S00]  /*0130*/  NOP ;  /* 0x0000000000007918 */ /* 0x000fc00000000000 */
        /* <DEDUP_REMOVED lines=12> */
.L_x_1:


//--------------------- .nv.shared.reserved.0     --------------------------
	.section	.nv.shared.reserved.0,"aw",@nobits
	.weak		__nv_reservedSMEM_offset_0_alias
	.size		__nv_reservedSMEM_offset_0_alias, 0, 64
	.other		__nv_reservedSMEM_offset_0_alias,@"STO_CUDA_RESERVED_SHARED STV_DEFAULT"
__nv_reservedSMEM_offset_0_alias:
	.zero		0
	.zero		64


//--------------------- .nv.constant0._Z9incrementP11two_numbersi --------------------------
	.section	.nv.constant0._Z9incrementP11two_numbersi,"a",@progbits
	.sectionflags	@""
	.align	4
.nv.constant0._Z9incrementP11two_numbersi:
	.zero		908


//--------------------- SYMBOLS --------------------------

	.type		.nv.reservedSmem.offset0,@object
	.size		.nv.reservedSmem.offset0,0x4
